	.headerflags	@"EF_CUDA_TEXMODE_UNIFIED EF_CUDA_64BIT_ADDRESS EF_CUDA_ACCELERATORS EF_CUDA_SM90 EF_CUDA_VIRTUAL_SM(EF_CUDA_SM90)"
	.elftype	@"ET_EXEC"


//--------------------- .nv.info                  --------------------------
	.section	.nv.info,"",@"SHT_CUDA_INFO"
	.align	4


	//----- nvinfo : EIATTR_REGCOUNT
	.align		4
        /*0000*/ 	.byte	0x04, 0x2f
        /*0002*/ 	.short	(.L_3 - .L_2)
	.align		4
.L_2:
        /*0004*/ 	.word	index@(triton_poi_fused__native_batch_norm_legit_no_training_convolution_relu_4)
        /*0008*/ 	.word	0x00000016


	//----- nvinfo : EIATTR_MIN_STACK_SIZE
	.align		4
.L_3:
        /*000c*/ 	.byte	0x04, 0x12
        /*000e*/ 	.short	(.L_5 - .L_4)
	.align		4
.L_4:
        /*0010*/ 	.word	index@(triton_poi_fused__native_batch_norm_legit_no_training_convolution_relu_4)
        /*0014*/ 	.word	0x00000000


	//----- nvinfo : EIATTR_FRAME_SIZE
	.align		4
.L_5:
        /*0018*/ 	.byte	0x04, 0x11
        /*001a*/ 	.short	(.L_7 - .L_6)
	.align		4
.L_6:
        /*001c*/ 	.word	index@(triton_poi_fused__native_batch_norm_legit_no_training_convolution_relu_4)
        /*0020*/ 	.word	0x00000000


	//----- nvinfo : EIATTR_MIN_STACK_SIZE
	.align		4
.L_7:
        /*0024*/ 	.byte	0x04, 0x12
        /*0026*/ 	.short	(.L_9 - .L_8)
	.align		4
.L_8:
        /*0028*/ 	.word	index@(triton_poi_fused__native_batch_norm_legit_no_training_convolution_relu_4)
        /*002c*/ 	.word	0x00000000
.L_9:


//--------------------- .nv.info.triton_poi_fused__native_batch_norm_legit_no_training_convolution_relu_4 --------------------------
	.section	.nv.info.triton_poi_fused__native_batch_norm_legit_no_training_convolution_relu_4,"",@"SHT_CUDA_INFO"
	.sectionflags	@""
	.align	4


	//----- nvinfo : EIATTR_CUDA_API_VERSION
	.align		4
        /*0000*/ 	.byte	0x04, 0x37
        /*0002*/ 	.short	(.L_11 - .L_10)
.L_10:
        /*0004*/ 	.word	0x0000007c


	//----- nvinfo : EIATTR_KPARAM_INFO
	.align		4
.L_11:
        /*0008*/ 	.byte	0x04, 0x17
        /*000a*/ 	.short	(.L_13 - .L_12)
.L_12:
        /*000c*/ 	.word	0x00000000
        /*0010*/ 	.short	0x0007
        /*0012*/ 	.short	0x0038
        /*0014*/ 	.byte	0x00, 0xf0, 0x11, 0x00


	//----- nvinfo : EIATTR_KPARAM_INFO
	.align		4
.L_13:
        /*0018*/ 	.byte	0x04, 0x17
        /*001a*/ 	.short	(.L_15 - .L_14)
.L_14:
        /*001c*/ 	.word	0x00000000
        /*0020*/ 	.short	0x0006
        /*0022*/ 	.short	0x0030
        /*0024*/ 	.byte	0x00, 0xf4, 0x21, 0x00


	//----- nvinfo : EIATTR_KPARAM_INFO
	.align		4
.L_15:
        /*0028*/ 	.byte	0x04, 0x17
        /*002a*/ 	.short	(.L_17 - .L_16)
.L_16:
        /*002c*/ 	.word	0x00000000
        /*0030*/ 	.short	0x0005
        /*0032*/ 	.short	0x0028
        /*0034*/ 	.byte	0x00, 0xf4, 0x21, 0x00


	//----- nvinfo : EIATTR_KPARAM_INFO
	.align		4
.L_17:
        /*0038*/ 	.byte	0x04, 0x17
        /*003a*/ 	.short	(.L_19 - .L_18)
.L_18:
        /*003c*/ 	.word	0x00000000
        /*0040*/ 	.short	0x0004
        /*0042*/ 	.short	0x0020
        /*0044*/ 	.byte	0x00, 0xf4, 0x21, 0x00


	//----- nvinfo : EIATTR_KPARAM_INFO
	.align		4
.L_19:
        /*0048*/ 	.byte	0x04, 0x17
        /*004a*/ 	.short	(.L_21 - .L_20)
.L_20:
        /*004c*/ 	.word	0x00000000
        /*0050*/ 	.short	0x0003
        /*0052*/ 	.short	0x0018
        /*0054*/ 	.byte	0x00, 0xf4, 0x21, 0x00


	//----- nvinfo : EIATTR_KPARAM_INFO
	.align		4
.L_21:
        /*0058*/ 	.byte	0x04, 0x17
        /*005a*/ 	.short	(.L_23 - .L_22)
.L_22:
        /*005c*/ 	.word	0x00000000
        /*0060*/ 	.short	0x0002
        /*0062*/ 	.short	0x0010
        /*0064*/ 	.byte	0x00, 0xf4, 0x21, 0x00


	//----- nvinfo : EIATTR_KPARAM_INFO
	.align		4
.L_23:
        /*0068*/ 	.byte	0x04, 0x17
        /*006a*/ 	.short	(.L_25 - .L_24)
.L_24:
        /*006c*/ 	.word	0x00000000
        /*0070*/ 	.short	0x0001
        /*0072*/ 	.short	0x0008
        /*0074*/ 	.byte	0x00, 0xf4, 0x21, 0x00


	//----- nvinfo : EIATTR_KPARAM_INFO
	.align		4
.L_25:
        /*0078*/ 	.byte	0x04, 0x17
        /*007a*/ 	.short	(.L_27 - .L_26)
.L_26:
        /*007c*/ 	.word	0x00000000
        /*0080*/ 	.short	0x0000
        /*0082*/ 	.short	0x0000
        /*0084*/ 	.byte	0x00, 0xf4, 0x21, 0x00


	//----- nvinfo : EIATTR_SPARSE_MMA_MASK
	.align		4
.L_27:
        /*0088*/ 	.byte	0x03, 0x50
        /*008a*/ 	.short	0x0000


	//----- nvinfo : EIATTR_MAXREG_COUNT
	.align		4
        /*008c*/ 	.byte	0x03, 0x1b
        /*008e*/ 	.short	0x00ff


	//----- nvinfo : EIATTR_EXIT_INSTR_OFFSETS
	.align		4
        /*0090*/ 	.byte	0x04, 0x1c
        /*0092*/ 	.short	(.L_29 - .L_28)


	//   ....[0]....
.L_28:
        /*0094*/ 	.word	0x000003b0


	//----- nvinfo : EIATTR_REQNTID
	.align		4
.L_29:
        /*0098*/ 	.byte	0x04, 0x10
        /*009a*/ 	.short	(.L_31 - .L_30)
.L_30:
        /*009c*/ 	.word	0x00000080
        /*00a0*/ 	.word	0x00000001
        /*00a4*/ 	.word	0x00000001


	//----- nvinfo : EIATTR_CBANK_PARAM_SIZE
	.align		4
.L_31:
        /*00a8*/ 	.byte	0x03, 0x19
        /*00aa*/ 	.short	0x003c


	//----- nvinfo : EIATTR_PARAM_CBANK
	.align		4
        /*00ac*/ 	.byte	0x04, 0x0a
        /*00ae*/ 	.short	(.L_33 - .L_32)
	.align		4
.L_32:
        /*00b0*/ 	.word	index@(.nv.constant0.triton_poi_fused__native_batch_norm_legit_no_training_convolution_relu_4)
        /*00b4*/ 	.short	0x0210
        /*00b6*/ 	.short	0x003c


	//----- nvinfo : EIATTR_SW_WAR
	.align		4
.L_33:
        /*00b8*/ 	.byte	0x04, 0x36
        /*00ba*/ 	.short	(.L_35 - .L_34)
.L_34:
        /*00bc*/ 	.word	0x00000008
.L_35:


//--------------------- .nv.callgraph             --------------------------
	.section	.nv.callgraph,"",@"SHT_CUDA_CALLGRAPH"
	.align	4
	.sectionentsize	8
	.align		4
        /*0000*/ 	.word	0x00000000
	.align		4
        /*0004*/ 	.word	0xffffffff
	.align		4
        /*0008*/ 	.word	0x00000000
	.align		4
        /*000c*/ 	.word	0xfffffffe
	.align		4
        /*0010*/ 	.word	0x00000000
	.align		4
        /*0014*/ 	.word	0xfffffffd
	.align		4
        /*0018*/ 	.word	0x00000000
	.align		4
        /*001c*/ 	.word	0xfffffffc


//--------------------- .nv.constant4             --------------------------
	.section	.nv.constant4,"a",@progbits
	.align	8
	.align		8
.nv.constant4:
        /*0000*/ 	.dword	_$_str
	.align		8
        /*0008*/ 	.dword	_$_str_$_2


//--------------------- .text.triton_poi_fused__native_batch_norm_legit_no_training_convolution_relu_4 --------------------------
	.section	.text.triton_poi_fused__native_batch_norm_legit_no_training_convolution_relu_4,"ax",@progbits
	.align	128
        .global         triton_poi_fused__native_batch_norm_legit_no_training_convolution_relu_4
        .type           triton_poi_fused__native_batch_norm_legit_no_training_convolution_relu_4,@function
        .size           triton_poi_fused__native_batch_norm_legit_no_training_convolution_relu_4,(.L_x_1 - triton_poi_fused__native_batch_norm_legit_no_training_convolution_relu_4)
        .other          triton_poi_fused__native_batch_norm_legit_no_training_convolution_relu_4,@"STO_CUDA_ENTRY STV_DEFAULT"
triton_poi_fused__native_batch_norm_legit_no_training_convolution_relu_4:
.text.triton_poi_fused__native_batch_norm_legit_no_training_convolution_relu_4:
[----:B------:R-:W-:Y:S01]  /*0000*/  LDC R1, c[0x0][0x28] ;  /* 0x00000a00ff017b82 */ /* 0x000fe20000000800 */
[----:B------:R-:W1:Y:S07]  /*0010*/  S2R R0, SR_TID.X ;  /* 0x0000000000007919 */ /* 0x000e6e0000002100 */
[----:B------:R-:W2:Y:S01]  /*0020*/  LDC.64 R14, c[0x0][0x228] ;  /* 0x00008a00ff0e7b82 */ /* 0x000ea20000000a00 */
[----:B------:R-:W-:Y:S01]  /*0030*/  ULDC.64 UR4, c[0x0][0x208] ;  /* 0x0000820000047ab9 */ /* 0x000fe20000000a00 */
[----:B------:R-:W3:Y:S06]  /*0040*/  S2R R5, SR_CTAID.X ;  /* 0x0000000000057919 */ /* 0x000eec0000002500 */
[----:B------:R-:W4:Y:S08]  /*0050*/  LDC.64 R10, c[0x0][0x218] ;  /* 0x00008600ff0a7b82 */ /* 0x000f300000000a00 */
[----:B------:R-:W5:Y:S08]  /*0060*/  LDC.64 R12, c[0x0][0x220] ;  /* 0x00008800ff0c7b82 */ /* 0x000f700000000a00 */
[----:B------:R-:W5:Y:S01]  /*0070*/  LDC.64 R16, c[0x0][0x230] ;  /* 0x00008c00ff107b82 */ /* 0x000f620000000a00 */
[----:B-1----:R-:W-:-:S02]  /*0080*/  SHF.L.U32 R0, R0, 0x1, RZ ;  /* 0x0000000100007819 */ /* 0x002fc400000006ff */
[----:B---3--:R-:W-:Y:S02]  /*0090*/  SHF.R.S32.HI R3, RZ, 0x17, R5 ;  /* 0x00000017ff037819 */ /* 0x008fe40000011405 */
[----:B------:R-:W-:Y:S02]  /*00a0*/  LOP3.LUT R0, R0, 0xfe, RZ, 0xc0, !PT ;  /* 0x000000fe00007812 */ /* 0x000fe400078ec0ff */
[----:B------:R-:W-:Y:S02]  /*00b0*/  SGXT R3, R3, 0x1 ;  /* 0x000000010303781a */ /* 0x000fe40000000200 */
[----:B------:R-:W-:Y:S02]  /*00c0*/  LEA R0, R5, R0, 0x8 ;  /* 0x0000000005007211 */ /* 0x000fe400078e40ff */
[----:B------:R-:W1:Y:S02]  /*00d0*/  LDC.64 R4, c[0x0][0x238] ;  /* 0x00008e00ff047b82 */ /* 0x000e640000000a00 */
[----:B------:R-:W-:-:S04]  /*00e0*/  LEA.HI R3, R3, R0, RZ, 0x8 ;  /* 0x0000000003037211 */ /* 0x000fc800078f40ff */
[----:B------:R-:W-:-:S04]  /*00f0*/  SHF.R.S32.HI R3, RZ, 0x8, R3 ;  /* 0x00000008ff037819 */ /* 0x000fc80000011403 */
[----:B------:R-:W-:-:S04]  /*0100*/  LEA.HI R2, R3, R3, RZ, 0x5 ;  /* 0x0000000303027211 */ /* 0x000fc800078f28ff */
[----:B------:R-:W-:-:S04]  /*0110*/  LOP3.LUT R2, R2, 0xffffffe0, RZ, 0xc0, !PT ;  /* 0xffffffe002027812 */ /* 0x000fc800078ec0ff */
[----:B------:R-:W-:Y:S02]  /*0120*/  IADD3 R19, R3, -R2, RZ ;  /* 0x8000000203137210 */ /* 0x000fe40007ffe0ff */
[----:B------:R-:W3:Y:S03]  /*0130*/  LDC.64 R2, c[0x0][0x210] ;  /* 0x00008400ff027b82 */ /* 0x000ee60000000a00 */
[----:B--2---:R-:W-:-:S05]  /*0140*/  IMAD.WIDE R14, R19, 0x4, R14 ;  /* 0x00000004130e7825 */ /* 0x004fca00078e020e */
[----:B------:R2:W2:Y:S01]  /*0150*/  LDG.E.EL R18, desc[UR4][R14.64] ;  /* 0x000000040e127981 */ /* 0x0004a2000c2e1900 */
[----:B----4-:R-:W-:-:S04]  /*0160*/  IMAD.WIDE R10, R19, 0x4, R10 ;  /* 0x00000004130a7825 */ /* 0x010fc800078e020a */
[----:B-----5:R-:W-:Y:S01]  /*0170*/  IMAD.WIDE R12, R19, 0x4, R12 ;  /* 0x00000004130c7825 */ /* 0x020fe200078e020c */
[----:B------:R4:W5:Y:S04]  /*0180*/  LDG.E.EL R8, desc[UR4][R10.64] ;  /* 0x000000040a087981 */ /* 0x000968000c2e1900 */
[----:B------:R-:W5:Y:S01]  /*0190*/  LDG.E.EL R9, desc[UR4][R12.64] ;  /* 0x000000040c097981 */ /* 0x000f62000c2e1900 */
[----:B---3--:R-:W-:-:S05]  /*01a0*/  IMAD.WIDE R2, R0, 0x4, R2 ;  /* 0x0000000400027825 */ /* 0x008fca00078e0202 */
[----:B------:R-:W5:Y:S01]  /*01b0*/  LDG.E.64 R6, desc[UR4][R2.64] ;  /* 0x0000000402067981 */ /* 0x000f62000c1e1b00 */
[----:B0-2---:R-:W-:-:S04]  /*01c0*/  IMAD.WIDE R14, R19, 0x4, R16 ;  /* 0x00000004130e7825 */ /* 0x005fc800078e0210 */
[----:B-1----:R-:W-:Y:S02]  /*01d0*/  IMAD.WIDE R16, R19, 0x4, R4 ;  /* 0x0000000413107825 */ /* 0x002fe400078e0204 */
[----:B------:R-:W2:Y:S01]  /*01e0*/  LDG.E.EL R14, desc[UR4][R14.64] ;  /* 0x000000040e0e7981 */ /* 0x000ea2000c2e1900 */
[----:B----4-:R-:W-:Y:S01]  /*01f0*/  HFMA2.MMA R10, -RZ, RZ, 1.625, 0 ;  /* 0x3e800000ff0a7435 */ /* 0x010fe200000001ff */
[----:B------:R-:W0:Y:S02]  /*0200*/  LDC.64 R4, c[0x0][0x240] ;  /* 0x00009000ff047b82 */ /* 0x000e240000000a00 */
[----:B------:R-:W2:Y:S01]  /*0210*/  LDG.E.EL R17, desc[UR4][R16.64] ;  /* 0x0000000410117981 */ /* 0x000ea2000c2e1900 */
[----:B0-----:R-:W-:-:S04]  /*0220*/  IMAD.WIDE R4, R0, 0x4, R4 ;  /* 0x0000000400047825 */ /* 0x001fc800078e0204 */
[----:B------:R-:W-:-:S04]  /*0230*/  FADD R18, R18, 9.9999997473787516356e-06 ;  /* 0x3727c5ac12127421 */ /* 0x000fc80000000000 */
[----:B------:R-:W0:Y:S02]  /*0240*/  MUFU.SQRT R19, R18 ;  /* 0x0000001200137308 */ /* 0x000e240000002000 */
[C---:B0-----:R-:W-:Y:S02]  /*0250*/  FSETP.GT.AND P0, PT, R19.reuse, 8.50705917302346158658e+37, PT ;  /* 0x7e8000001300780b */ /* 0x041fe40003f04000 */
[----:B------:R-:W-:-:S11]  /*0260*/  FSETP.GEU.AND P1, PT, R19, 1.175494350822287508e-38, PT ;  /* 0x008000001300780b */ /* 0x000fd60003f2e000 */
[----:B------:R-:W-:-:S04]  /*0270*/  @P0 FMUL R19, R19, 0.25 ;  /* 0x3e80000013130820 */ /* 0x000fc80000400000 */
[----:B------:R-:W-:-:S06]  /*0280*/  @!P1 FMUL R19, R19, 16777216 ;  /* 0x4b80000013139820 */ /* 0x000fcc0000400000 */
[----:B------:R-:W0:Y:S01]  /*0290*/  MUFU.RCP R19, R19 ;  /* 0x0000001300137308 */ /* 0x000e220000001000 */
[----:B------:R-:W-:Y:S01]  /*02a0*/  FSEL R10, R10, 1, P0 ;  /* 0x3f8000000a0a7808 */ /* 0x000fe20000000000 */
[--C-:B-----5:R-:W-:Y:S01]  /*02b0*/  FADD R6, R6, R8.reuse ;  /* 0x0000000806067221 */ /* 0x120fe20000000000 */
[----:B------:R-:W-:-:S03]  /*02c0*/  FADD R7, R7, R8 ;  /* 0x0000000807077221 */ /* 0x000fc60000000000 */
[----:B------:R-:W-:Y:S01]  /*02d0*/  @!P1 FMUL R10, R10, 16777216 ;  /* 0x4b8000000a0a9820 */ /* 0x000fe20000400000 */
[C---:B------:R-:W-:Y:S01]  /*02e0*/  FADD R8, -R9.reuse, R6 ;  /* 0x0000000609087221 */ /* 0x040fe20000000100 */
[----:B------:R-:W-:Y:S02]  /*02f0*/  FADD R9, -R9, R7 ;  /* 0x0000000709097221 */ /* 0x000fe40000000100 */
[----:B0-----:R-:W-:-:S04]  /*0300*/  FMUL R10, R19, R10 ;  /* 0x0000000a130a7220 */ /* 0x001fc80000400000 */
[-C--:B------:R-:W-:Y:S01]  /*0310*/  FMUL R8, R8, R10.reuse ;  /* 0x0000000a08087220 */ /* 0x080fe20000400000 */
[----:B------:R-:W-:-:S03]  /*0320*/  FMUL R10, R9, R10 ;  /* 0x0000000a090a7220 */ /* 0x000fc60000400000 */
[C-C-:B--2---:R-:W-:Y:S01]  /*0330*/  FFMA R8, R14.reuse, R8, R17.reuse ;  /* 0x000000080e087223 */ /* 0x144fe20000000011 */
[----:B------:R-:W-:-:S04]  /*0340*/  FFMA R10, R14, R10, R17 ;  /* 0x0000000a0e0a7223 */ /* 0x000fc80000000011 */
[----:B------:R-:W-:Y:S02]  /*0350*/  FSETP.GEU.AND P0, PT, R8, RZ, PT ;  /* 0x000000ff0800720b */ /* 0x000fe40003f0e000 */
[----:B------:R-:W-:Y:S02]  /*0360*/  FSETP.GEU.AND P1, PT, R10, RZ, PT ;  /* 0x000000ff0a00720b */ /* 0x000fe40003f2e000 */
[----:B------:R-:W-:Y:S02]  /*0370*/  FSEL R8, R8, RZ, P0 ;  /* 0x000000ff08087208 */ /* 0x000fe40000000000 */
[----:B------:R-:W-:Y:S01]  /*0380*/  FSEL R9, R10, RZ, P1 ;  /* 0x000000ff0a097208 */ /* 0x000fe20000800000 */
[----:B------:R-:W-:Y:S04]  /*0390*/  STG.E.64 desc[UR4][R2.64], R6 ;  /* 0x0000000602007986 */ /* 0x000fe8000c101b04 */
[----:B------:R-:W-:Y:S01]  /*03a0*/  STG.E.64 desc[UR4][R4.64], R8 ;  /* 0x0000000804007986 */ /* 0x000fe2000c101b04 */
[----:B------:R-:W-:Y:S05]  /*03b0*/  EXIT ;  /* 0x000000000000794d */ /* 0x000fea0003800000 */
.L_x_0:
[----:B------:R-:W-:-:S00]  /*03c0*/  BRA `(.L_x_0) ;  /* 0xfffffffc00fc7947 */ /* 0x000fc0000383ffff */
[----:B------:R-:W-:-:S00]  /*03d0*/  NOP ;  /* 0x0000000000007918 */ /* 0x000fc00000000000 */
        /* <DEDUP_REMOVED lines=10> */
.L_x_1:


//--------------------- .nv.global.init           --------------------------
	.section	.nv.global.init,"aw",@progbits
.nv.global.init:
	.type		_$_str,@object
	.size		_$_str,(_$_str_$_2 - _$_str)
_$_str:
        /*0000*/ 	.byte	0x5f, 0x5f, 0x43, 0x55, 0x44, 0x41, 0x5f, 0x46, 0x54, 0x5a, 0x00
	.type		_$_str_$_2,@object
	.size		_$_str_$_2,(.L_1 - _$_str_$_2)
_$_str_$_2:
        /*000b*/ 	.byte	0x5f, 0x5f, 0x43, 0x55, 0x44, 0x41, 0x5f, 0x50, 0x52, 0x45, 0x43, 0x5f, 0x53, 0x51, 0x52, 0x54
        /*001b*/ 	.byte	0x00
.L_1:


//--------------------- .nv.constant0.triton_poi_fused__native_batch_norm_legit_no_training_convolution_relu_4 --------------------------
	.section	.nv.constant0.triton_poi_fused__native_batch_norm_legit_no_training_convolution_relu_4,"a",@progbits
	.sectionflags	@""
	.align	4
.nv.constant0.triton_poi_fused__native_batch_norm_legit_no_training_convolution_relu_4:
	.zero		588
